//
// Generated by NVIDIA NVVM Compiler
//
// Compiler Build ID: CL-36424714
// Cuda compilation tools, release 13.0, V13.0.88
// Based on NVVM 20.0.0
//

.version 9.0
.target sm_100
.address_size 64

	// .globl	_Z30ada_hgemm_m128n64k32_fp16_sm89P6__halfS0_S0_S0_jjj
// _ZZ30ada_hgemm_m128n64k32_fp16_sm89P6__halfS0_S0_S0_jjjE4smem has been demoted

.visible .entry _Z30ada_hgemm_m128n64k32_fp16_sm89P6__halfS0_S0_S0_jjj(
	.param .u64 .ptr .align 1 _Z30ada_hgemm_m128n64k32_fp16_sm89P6__halfS0_S0_S0_jjj_param_0,
	.param .u64 .ptr .align 1 _Z30ada_hgemm_m128n64k32_fp16_sm89P6__halfS0_S0_S0_jjj_param_1,
	.param .u64 .ptr .align 1 _Z30ada_hgemm_m128n64k32_fp16_sm89P6__halfS0_S0_S0_jjj_param_2,
	.param .u64 .ptr .align 1 _Z30ada_hgemm_m128n64k32_fp16_sm89P6__halfS0_S0_S0_jjj_param_3,
	.param .u32 _Z30ada_hgemm_m128n64k32_fp16_sm89P6__halfS0_S0_S0_jjj_param_4,
	.param .u32 _Z30ada_hgemm_m128n64k32_fp16_sm89P6__halfS0_S0_S0_jjj_param_5,
	.param .u32 _Z30ada_hgemm_m128n64k32_fp16_sm89P6__halfS0_S0_S0_jjj_param_6
)
{
	.reg .pred 	%p<3>;
	.reg .b16 	%rs<3>;
	.reg .b32 	%r<343>;
	.reg .b32 	%f<2>;
	.reg .b64 	%rd<79>;
	// demoted variable
	.shared .align 1024 .b8 _ZZ30ada_hgemm_m128n64k32_fp16_sm89P6__halfS0_S0_S0_jjjE4smem[29696];
	ld.param.u64 	%rd5, [_Z30ada_hgemm_m128n64k32_fp16_sm89P6__halfS0_S0_S0_jjj_param_0];
	ld.param.u64 	%rd6, [_Z30ada_hgemm_m128n64k32_fp16_sm89P6__halfS0_S0_S0_jjj_param_1];
	ld.param.u32 	%r45, [_Z30ada_hgemm_m128n64k32_fp16_sm89P6__halfS0_S0_S0_jjj_param_5];
	ld.param.u32 	%r46, [_Z30ada_hgemm_m128n64k32_fp16_sm89P6__halfS0_S0_S0_jjj_param_6];
	mov.f32 	%f1, 0f00000000;
	// begin inline asm
	{  cvt.rn.f16.f32 %rs2, %f1;}

	// end inline asm
	mov.u32 	%r58, %tid.x;
	shr.u32 	%r1, %r58, 5;
	and.b32  	%r2, %r58, 31;
	mov.u32 	%r59, %ctaid.x;
	shl.b32 	%r3, %r59, 7;
	shr.u32 	%r60, %r58, 2;
	and.b32  	%r4, %r58, 3;
	shl.b32 	%r61, %r58, 3;
	and.b32  	%r62, %r61, 24;
	add.s32 	%r63, %r3, %r60;
	mad.lo.s32 	%r340, %r46, %r63, %r62;
	mov.u32 	%r64, %ctaid.y;
	shl.b32 	%r6, %r64, 6;
	shr.u32 	%r7, %r58, 4;
	shl.b32 	%r65, %r58, 2;
	and.b32  	%r8, %r65, 60;
	or.b32  	%r66, %r8, %r6;
	mad.lo.s32 	%r67, %r45, %r7, %r66;
	mad.lo.s32 	%r9, %r60, 40, %r62;
	mad.lo.s32 	%r10, %r7, 72, %r8;
	mul.wide.u32 	%rd14, %r9, 2;
	mov.u32 	%r68, _ZZ30ada_hgemm_m128n64k32_fp16_sm89P6__halfS0_S0_S0_jjjE4smem;
	cvt.u64.u32 	%rd15, %r68;
	cvta.shared.u64 	%rd16, %rd15;
	add.s64 	%rd8, %rd16, %rd14;
	// begin inline asm
	{.reg .u64 u64addr;
 cvta.to.shared.u64 u64addr, %rd8;
 cvt.u32.u64 %r47, u64addr;}

	// end inline asm
	mul.wide.u32 	%rd17, %r10, 2;
	add.s64 	%rd18, %rd16, 20480;
	add.s64 	%rd9, %rd18, %rd17;
	// begin inline asm
	{.reg .u64 u64addr;
 cvta.to.shared.u64 u64addr, %rd9;
 cvt.u32.u64 %r48, u64addr;}

	// end inline asm
	mul.wide.u32 	%rd19, %r340, 2;
	add.s64 	%rd10, %rd5, %rd19;
	mul.wide.u32 	%rd20, %r67, 2;
	add.s64 	%rd11, %rd6, %rd20;
	// begin inline asm
	cp.async.ca.shared.global [%r47], [%rd10], 16;
cp.async.ca.shared.global [%r48], [%rd11], 8 ;

	// end inline asm
	// begin inline asm
	cp.async.wait_all;

	// end inline asm
	bar.sync 	0;
	shr.u32 	%r69, %r58, 1;
	and.b32  	%r11, %r69, 112;
	add.s32 	%r70, %r11, %r2;
	mul.lo.s32 	%r337, %r70, 40;
	shr.u32 	%r71, %r58, 3;
	and.b32  	%r72, %r71, 96;
	mad.lo.s32 	%r336, %r2, 72, %r72;
	mul.wide.u32 	%rd21, %r337, 2;
	add.s64 	%rd12, %rd16, %rd21;
	// begin inline asm
	{.reg .u64 u64addr;
 cvta.to.shared.u64 u64addr, %rd12;
 cvt.u32.u64 %r51, u64addr;}

	// end inline asm
	mul.wide.u32 	%rd22, %r336, 2;
	add.s64 	%rd13, %rd18, %rd22;
	// begin inline asm
	{.reg .u64 u64addr;
 cvta.to.shared.u64 u64addr, %rd13;
 cvt.u32.u64 %r52, u64addr;}

	// end inline asm
	// begin inline asm
	ldmatrix.sync.aligned.m8n8.x2.shared.b16       {%r333, %r334}, [%r51];
ldmatrix.sync.aligned.m8n8.x1.trans.shared.b16 {%r335}    , [%r52];

	// end inline asm
	setp.eq.s32 	%p1, %r46, 0;
	@%p1 bra 	$L__BB0_3;
	ld.param.u32 	%r328, [_Z30ada_hgemm_m128n64k32_fp16_sm89P6__halfS0_S0_S0_jjj_param_5];
	ld.param.u64 	%rd78, [_Z30ada_hgemm_m128n64k32_fp16_sm89P6__halfS0_S0_S0_jjj_param_3];
	cvta.to.global.u64 	%rd23, %rd78;
	mov.b32 	%r19, {%rs2, %rs2};
	add.s32 	%r342, %r10, 2304;
	add.s32 	%r341, %r9, 5120;
	shl.b32 	%r76, %r1, 5;
	and.b32  	%r77, %r76, 224;
	shr.u32 	%r78, %r2, 2;
	shl.b32 	%r79, %r4, 1;
	add.s32 	%r80, %r78, %r3;
	add.s32 	%r81, %r80, %r11;
	add.s32 	%r82, %r79, %r6;
	add.s32 	%r83, %r82, %r77;
	mad.lo.s32 	%r84, %r328, %r81, %r83;
	mul.wide.u32 	%rd24, %r84, 2;
	add.s64 	%rd1, %rd23, %rd24;
	add.s32 	%r85, %r84, 8;
	mul.wide.u32 	%rd25, %r85, 2;
	add.s64 	%rd2, %rd23, %rd25;
	add.s32 	%r86, %r84, 16;
	mul.wide.u32 	%rd26, %r86, 2;
	add.s64 	%rd3, %rd23, %rd26;
	add.s32 	%r87, %r84, 24;
	mul.wide.u32 	%rd27, %r87, 2;
	add.s64 	%rd4, %rd23, %rd27;
	add.s32 	%r88, %r7, 32;
	mad.lo.s32 	%r89, %r328, %r88, %r6;
	add.s32 	%r331, %r89, %r8;
	mov.b32 	%r339, 2304;
	mov.b32 	%r338, 5120;
	mov.b32 	%r332, 32;
$L__BB0_2:
	ld.param.u32 	%r330, [_Z30ada_hgemm_m128n64k32_fp16_sm89P6__halfS0_S0_S0_jjj_param_6];
	ld.param.u32 	%r329, [_Z30ada_hgemm_m128n64k32_fp16_sm89P6__halfS0_S0_S0_jjj_param_5];
	ld.param.u64 	%rd77, [_Z30ada_hgemm_m128n64k32_fp16_sm89P6__halfS0_S0_S0_jjj_param_1];
	ld.param.u64 	%rd76, [_Z30ada_hgemm_m128n64k32_fp16_sm89P6__halfS0_S0_S0_jjj_param_0];
	add.s32 	%r340, %r340, 32;
	mul.wide.u32 	%rd64, %r341, 2;
	mov.u32 	%r318, _ZZ30ada_hgemm_m128n64k32_fp16_sm89P6__halfS0_S0_S0_jjjE4smem;
	cvt.u64.u32 	%rd65, %r318;
	cvta.shared.u64 	%rd66, %rd65;
	add.s64 	%rd28, %rd66, %rd64;
	// begin inline asm
	{.reg .u64 u64addr;
 cvta.to.shared.u64 u64addr, %rd28;
 cvt.u32.u64 %r90, u64addr;}

	// end inline asm
	mul.wide.u32 	%rd67, %r342, 2;
	add.s64 	%rd68, %rd66, 20480;
	add.s64 	%rd29, %rd68, %rd67;
	// begin inline asm
	{.reg .u64 u64addr;
 cvta.to.shared.u64 u64addr, %rd29;
 cvt.u32.u64 %r91, u64addr;}

	// end inline asm
	mul.wide.u32 	%rd69, %r340, 2;
	add.s64 	%rd30, %rd76, %rd69;
	mul.wide.u32 	%rd70, %r331, 2;
	add.s64 	%rd31, %rd77, %rd70;
	// begin inline asm
	cp.async.ca.shared.global [%r90], [%rd30], 16;
cp.async.ca.shared.global [%r91], [%rd31], 8 ;

	// end inline asm
	// begin inline asm
	mma.sync.aligned.m16n8k8.row.col.f16.f16.f16.f16 {%r94, %r95}, {%r333, %r334}, {%r335}, {%r19, %r19};

	// end inline asm
	mul.wide.u32 	%rd71, %r337, 2;
	add.s64 	%rd54, %rd66, %rd71;
	add.s64 	%rd56, %rd54, 16;
	// begin inline asm
	{.reg .u64 u64addr;
 cvta.to.shared.u64 u64addr, %rd56;
 cvt.u32.u64 %r101, u64addr;}

	// end inline asm
	mul.wide.u32 	%rd72, %r336, 2;
	add.s64 	%rd73, %rd68, %rd72;
	add.s64 	%rd33, %rd73, 1152;
	// begin inline asm
	{.reg .u64 u64addr;
 cvta.to.shared.u64 u64addr, %rd33;
 cvt.u32.u64 %r102, u64addr;}

	// end inline asm
	// begin inline asm
	ldmatrix.sync.aligned.m8n8.x2.shared.b16       {%r103, %r104}, [%r101];
ldmatrix.sync.aligned.m8n8.x1.trans.shared.b16 {%r105}    , [%r102];

	// end inline asm
	// begin inline asm
	mma.sync.aligned.m16n8k8.row.col.f16.f16.f16.f16 {%r108, %r109}, {%r103, %r104}, {%r105}, {%r94, %r95};

	// end inline asm
	add.s64 	%rd58, %rd54, 32;
	// begin inline asm
	{.reg .u64 u64addr;
 cvta.to.shared.u64 u64addr, %rd58;
 cvt.u32.u64 %r115, u64addr;}

	// end inline asm
	add.s64 	%rd35, %rd73, 2304;
	// begin inline asm
	{.reg .u64 u64addr;
 cvta.to.shared.u64 u64addr, %rd35;
 cvt.u32.u64 %r116, u64addr;}

	// end inline asm
	// begin inline asm
	ldmatrix.sync.aligned.m8n8.x2.shared.b16       {%r117, %r118}, [%r115];
ldmatrix.sync.aligned.m8n8.x1.trans.shared.b16 {%r119}    , [%r116];

	// end inline asm
	// begin inline asm
	mma.sync.aligned.m16n8k8.row.col.f16.f16.f16.f16 {%r122, %r123}, {%r117, %r118}, {%r119}, {%r108, %r109};

	// end inline asm
	add.s64 	%rd60, %rd54, 48;
	// begin inline asm
	{.reg .u64 u64addr;
 cvta.to.shared.u64 u64addr, %rd60;
 cvt.u32.u64 %r129, u64addr;}

	// end inline asm
	add.s64 	%rd37, %rd73, 3456;
	// begin inline asm
	{.reg .u64 u64addr;
 cvta.to.shared.u64 u64addr, %rd37;
 cvt.u32.u64 %r130, u64addr;}

	// end inline asm
	// begin inline asm
	ldmatrix.sync.aligned.m8n8.x2.shared.b16       {%r131, %r132}, [%r129];
ldmatrix.sync.aligned.m8n8.x1.trans.shared.b16 {%r133}    , [%r130];

	// end inline asm
	// begin inline asm
	mma.sync.aligned.m16n8k8.row.col.f16.f16.f16.f16 {%r136, %r137}, {%r131, %r132}, {%r133}, {%r122, %r123};

	// end inline asm
	// begin inline asm
	{.reg .u64 u64addr;
 cvta.to.shared.u64 u64addr, %rd54;
 cvt.u32.u64 %r143, u64addr;}

	// end inline asm
	add.s64 	%rd39, %rd73, 16;
	// begin inline asm
	{.reg .u64 u64addr;
 cvta.to.shared.u64 u64addr, %rd39;
 cvt.u32.u64 %r144, u64addr;}

	// end inline asm
	// begin inline asm
	ldmatrix.sync.aligned.m8n8.x2.shared.b16       {%r145, %r146}, [%r143];
ldmatrix.sync.aligned.m8n8.x1.trans.shared.b16 {%r147}    , [%r144];

	// end inline asm
	ld.global.u32 	%r319, [%rd1];
	add.s32 	%r320, %r319, %r136;
	st.global.u32 	[%rd1], %r320;
	// begin inline asm
	mma.sync.aligned.m16n8k8.row.col.f16.f16.f16.f16 {%r150, %r151}, {%r145, %r146}, {%r147}, {%r19, %r19};

	// end inline asm
	// begin inline asm
	{.reg .u64 u64addr;
 cvta.to.shared.u64 u64addr, %rd56;
 cvt.u32.u64 %r157, u64addr;}

	// end inline asm
	add.s64 	%rd41, %rd73, 1168;
	// begin inline asm
	{.reg .u64 u64addr;
 cvta.to.shared.u64 u64addr, %rd41;
 cvt.u32.u64 %r158, u64addr;}

	// end inline asm
	// begin inline asm
	ldmatrix.sync.aligned.m8n8.x2.shared.b16       {%r159, %r160}, [%r157];
ldmatrix.sync.aligned.m8n8.x1.trans.shared.b16 {%r161}    , [%r158];

	// end inline asm
	// begin inline asm
	mma.sync.aligned.m16n8k8.row.col.f16.f16.f16.f16 {%r164, %r165}, {%r159, %r160}, {%r161}, {%r150, %r151};

	// end inline asm
	// begin inline asm
	{.reg .u64 u64addr;
 cvta.to.shared.u64 u64addr, %rd58;
 cvt.u32.u64 %r171, u64addr;}

	// end inline asm
	add.s64 	%rd43, %rd73, 2320;
	// begin inline asm
	{.reg .u64 u64addr;
 cvta.to.shared.u64 u64addr, %rd43;
 cvt.u32.u64 %r172, u64addr;}

	// end inline asm
	// begin inline asm
	ldmatrix.sync.aligned.m8n8.x2.shared.b16       {%r173, %r174}, [%r171];
ldmatrix.sync.aligned.m8n8.x1.trans.shared.b16 {%r175}    , [%r172];

	// end inline asm
	// begin inline asm
	mma.sync.aligned.m16n8k8.row.col.f16.f16.f16.f16 {%r178, %r179}, {%r173, %r174}, {%r175}, {%r164, %r165};

	// end inline asm
	// begin inline asm
	{.reg .u64 u64addr;
 cvta.to.shared.u64 u64addr, %rd60;
 cvt.u32.u64 %r185, u64addr;}

	// end inline asm
	add.s64 	%rd45, %rd73, 3472;
	// begin inline asm
	{.reg .u64 u64addr;
 cvta.to.shared.u64 u64addr, %rd45;
 cvt.u32.u64 %r186, u64addr;}

	// end inline asm
	// begin inline asm
	ldmatrix.sync.aligned.m8n8.x2.shared.b16       {%r187, %r188}, [%r185];
ldmatrix.sync.aligned.m8n8.x1.trans.shared.b16 {%r189}    , [%r186];

	// end inline asm
	// begin inline asm
	mma.sync.aligned.m16n8k8.row.col.f16.f16.f16.f16 {%r192, %r193}, {%r187, %r188}, {%r189}, {%r178, %r179};

	// end inline asm
	// begin inline asm
	{.reg .u64 u64addr;
 cvta.to.shared.u64 u64addr, %rd54;
 cvt.u32.u64 %r199, u64addr;}

	// end inline asm
	add.s64 	%rd47, %rd73, 32;
	// begin inline asm
	{.reg .u64 u64addr;
 cvta.to.shared.u64 u64addr, %rd47;
 cvt.u32.u64 %r200, u64addr;}

	// end inline asm
	// begin inline asm
	ldmatrix.sync.aligned.m8n8.x2.shared.b16       {%r201, %r202}, [%r199];
ldmatrix.sync.aligned.m8n8.x1.trans.shared.b16 {%r203}    , [%r200];

	// end inline asm
	ld.global.u32 	%r321, [%rd2];
	add.s32 	%r322, %r321, %r192;
	st.global.u32 	[%rd2], %r322;
	// begin inline asm
	mma.sync.aligned.m16n8k8.row.col.f16.f16.f16.f16 {%r206, %r207}, {%r201, %r202}, {%r203}, {%r19, %r19};

	// end inline asm
	// begin inline asm
	{.reg .u64 u64addr;
 cvta.to.shared.u64 u64addr, %rd56;
 cvt.u32.u64 %r213, u64addr;}

	// end inline asm
	add.s64 	%rd49, %rd73, 1184;
	// begin inline asm
	{.reg .u64 u64addr;
 cvta.to.shared.u64 u64addr, %rd49;
 cvt.u32.u64 %r214, u64addr;}

	// end inline asm
	// begin inline asm
	ldmatrix.sync.aligned.m8n8.x2.shared.b16       {%r215, %r216}, [%r213];
ldmatrix.sync.aligned.m8n8.x1.trans.shared.b16 {%r217}    , [%r214];

	// end inline asm
	// begin inline asm
	mma.sync.aligned.m16n8k8.row.col.f16.f16.f16.f16 {%r220, %r221}, {%r215, %r216}, {%r217}, {%r206, %r207};

	// end inline asm
	// begin inline asm
	{.reg .u64 u64addr;
 cvta.to.shared.u64 u64addr, %rd58;
 cvt.u32.u64 %r227, u64addr;}

	// end inline asm
	add.s64 	%rd51, %rd73, 2336;
	// begin inline asm
	{.reg .u64 u64addr;
 cvta.to.shared.u64 u64addr, %rd51;
 cvt.u32.u64 %r228, u64addr;}

	// end inline asm
	// begin inline asm
	ldmatrix.sync.aligned.m8n8.x2.shared.b16       {%r229, %r230}, [%r227];
ldmatrix.sync.aligned.m8n8.x1.trans.shared.b16 {%r231}    , [%r228];

	// end inline asm
	// begin inline asm
	mma.sync.aligned.m16n8k8.row.col.f16.f16.f16.f16 {%r234, %r235}, {%r229, %r230}, {%r231}, {%r220, %r221};

	// end inline asm
	// begin inline asm
	{.reg .u64 u64addr;
 cvta.to.shared.u64 u64addr, %rd60;
 cvt.u32.u64 %r241, u64addr;}

	// end inline asm
	add.s64 	%rd53, %rd73, 3488;
	// begin inline asm
	{.reg .u64 u64addr;
 cvta.to.shared.u64 u64addr, %rd53;
 cvt.u32.u64 %r242, u64addr;}

	// end inline asm
	// begin inline asm
	ldmatrix.sync.aligned.m8n8.x2.shared.b16       {%r243, %r244}, [%r241];
ldmatrix.sync.aligned.m8n8.x1.trans.shared.b16 {%r245}    , [%r242];

	// end inline asm
	// begin inline asm
	mma.sync.aligned.m16n8k8.row.col.f16.f16.f16.f16 {%r248, %r249}, {%r243, %r244}, {%r245}, {%r234, %r235};

	// end inline asm
	// begin inline asm
	{.reg .u64 u64addr;
 cvta.to.shared.u64 u64addr, %rd54;
 cvt.u32.u64 %r255, u64addr;}

	// end inline asm
	add.s64 	%rd55, %rd73, 48;
	// begin inline asm
	{.reg .u64 u64addr;
 cvta.to.shared.u64 u64addr, %rd55;
 cvt.u32.u64 %r256, u64addr;}

	// end inline asm
	// begin inline asm
	ldmatrix.sync.aligned.m8n8.x2.shared.b16       {%r257, %r258}, [%r255];
ldmatrix.sync.aligned.m8n8.x1.trans.shared.b16 {%r259}    , [%r256];

	// end inline asm
	ld.global.u32 	%r323, [%rd3];
	add.s32 	%r324, %r323, %r248;
	st.global.u32 	[%rd3], %r324;
	// begin inline asm
	mma.sync.aligned.m16n8k8.row.col.f16.f16.f16.f16 {%r262, %r263}, {%r257, %r258}, {%r259}, {%r19, %r19};

	// end inline asm
	// begin inline asm
	{.reg .u64 u64addr;
 cvta.to.shared.u64 u64addr, %rd56;
 cvt.u32.u64 %r269, u64addr;}

	// end inline asm
	add.s64 	%rd57, %rd73, 1200;
	// begin inline asm
	{.reg .u64 u64addr;
 cvta.to.shared.u64 u64addr, %rd57;
 cvt.u32.u64 %r270, u64addr;}

	// end inline asm
	// begin inline asm
	ldmatrix.sync.aligned.m8n8.x2.shared.b16       {%r271, %r272}, [%r269];
ldmatrix.sync.aligned.m8n8.x1.trans.shared.b16 {%r273}    , [%r270];

	// end inline asm
	// begin inline asm
	mma.sync.aligned.m16n8k8.row.col.f16.f16.f16.f16 {%r276, %r277}, {%r271, %r272}, {%r273}, {%r262, %r263};

	// end inline asm
	// begin inline asm
	{.reg .u64 u64addr;
 cvta.to.shared.u64 u64addr, %rd58;
 cvt.u32.u64 %r283, u64addr;}

	// end inline asm
	add.s64 	%rd59, %rd73, 2352;
	// begin inline asm
	{.reg .u64 u64addr;
 cvta.to.shared.u64 u64addr, %rd59;
 cvt.u32.u64 %r284, u64addr;}

	// end inline asm
	// begin inline asm
	ldmatrix.sync.aligned.m8n8.x2.shared.b16       {%r285, %r286}, [%r283];
ldmatrix.sync.aligned.m8n8.x1.trans.shared.b16 {%r287}    , [%r284];

	// end inline asm
	// begin inline asm
	mma.sync.aligned.m16n8k8.row.col.f16.f16.f16.f16 {%r290, %r291}, {%r285, %r286}, {%r287}, {%r276, %r277};

	// end inline asm
	// begin inline asm
	{.reg .u64 u64addr;
 cvta.to.shared.u64 u64addr, %rd60;
 cvt.u32.u64 %r297, u64addr;}

	// end inline asm
	add.s64 	%rd61, %rd73, 3504;
	// begin inline asm
	{.reg .u64 u64addr;
 cvta.to.shared.u64 u64addr, %rd61;
 cvt.u32.u64 %r298, u64addr;}

	// end inline asm
	// begin inline asm
	ldmatrix.sync.aligned.m8n8.x2.shared.b16       {%r299, %r300}, [%r297];
ldmatrix.sync.aligned.m8n8.x1.trans.shared.b16 {%r301}    , [%r298];

	// end inline asm
	// begin inline asm
	mma.sync.aligned.m16n8k8.row.col.f16.f16.f16.f16 {%r304, %r305}, {%r299, %r300}, {%r301}, {%r290, %r291};

	// end inline asm
	// begin inline asm
	cp.async.wait_all;

	// end inline asm
	bar.sync 	0;
	add.s32 	%r337, %r337, %r338;
	add.s32 	%r336, %r336, %r339;
	neg.s32 	%r36, %r338;
	neg.s32 	%r37, %r339;
	sub.s32 	%r341, %r341, %r338;
	sub.s32 	%r342, %r342, %r339;
	mul.wide.u32 	%rd74, %r337, 2;
	add.s64 	%rd62, %rd66, %rd74;
	// begin inline asm
	{.reg .u64 u64addr;
 cvta.to.shared.u64 u64addr, %rd62;
 cvt.u32.u64 %r311, u64addr;}

	// end inline asm
	mul.wide.u32 	%rd75, %r336, 2;
	add.s64 	%rd63, %rd68, %rd75;
	// begin inline asm
	{.reg .u64 u64addr;
 cvta.to.shared.u64 u64addr, %rd63;
 cvt.u32.u64 %r312, u64addr;}

	// end inline asm
	// begin inline asm
	ldmatrix.sync.aligned.m8n8.x2.shared.b16       {%r333, %r334}, [%r311];
ldmatrix.sync.aligned.m8n8.x1.trans.shared.b16 {%r335}    , [%r312];

	// end inline asm
	ld.global.u32 	%r325, [%rd4];
	add.s32 	%r326, %r325, %r304;
	st.global.u32 	[%rd4], %r326;
	add.s32 	%r43, %r332, 32;
	shl.b32 	%r327, %r329, 5;
	add.s32 	%r331, %r331, %r327;
	setp.lt.u32 	%p2, %r332, %r330;
	mov.u32 	%r332, %r43;
	mov.u32 	%r338, %r36;
	mov.u32 	%r339, %r37;
	@%p2 bra 	$L__BB0_2;
$L__BB0_3:
	ret;

}


// ===== COMPILED SASS (sm_100) =====

	.target	sm_100

	.elftype	@"ET_EXEC"


//--------------------- .note.nv.tkinfo           --------------------------
	.section	.note.nv.tkinfo,"",@"SHT_NOTE"
	.sectionflags	@"SHF_NOTE_NV_TKINFO"
	.tkinfo
        /*0018*/ 	.word	0x00000002
        /*0030*/ 	.string	""
        /*0030*/ 	.string	"ptxas"
        /*0030*/ 	.string	"Cuda compilation tools, release 13.0, V13.0.88"
        /*0030*/ 	.string	"Build cuda_13.0.r13.0/compiler.36424714_0"
        /*0030*/ 	.string	"-arch sm_100 -m 64 "



//--------------------- .note.nv.cuinfo           --------------------------
	.section	.note.nv.cuinfo,"",@"SHT_NOTE"
	.sectionflags	@"SHF_NOTE_NV_CUINFO"
        /*0018*/ 	.short	0x0002
        /*001a*/ 	.short	0x0064
        /*001c*/ 	.short	0x0082
	.zero		2


//--------------------- .nv.info                  --------------------------
	.section	.nv.info,"",@"SHT_CUDA_INFO"
	.align	4


	//----- nvinfo : EIATTR_REGCOUNT
	.align		4
        /*0000*/ 	.byte	0x04, 0x2f
        /*0002*/ 	.short	(.L_1 - .L_0)
	.align		4
.L_0:
        /*0004*/ 	.word	index@(_Z30ada_hgemm_m128n64k32_fp16_sm89P6__halfS0_S0_S0_jjj)
        /*0008*/ 	.word	0x00000028


	//----- nvinfo : EIATTR_FRAME_SIZE
	.align		4
.L_1:
        /*000c*/ 	.byte	0x04, 0x11
        /*000e*/ 	.short	(.L_3 - .L_2)
	.align		4
.L_2:
        /*0010*/ 	.word	index@(_Z30ada_hgemm_m128n64k32_fp16_sm89P6__halfS0_S0_S0_jjj)
        /*0014*/ 	.word	0x00000000


	//----- nvinfo : EIATTR_MIN_STACK_SIZE
	.align		4
.L_3:
        /*0018*/ 	.byte	0x04, 0x12
        /*001a*/ 	.short	(.L_5 - .L_4)
	.align		4
.L_4:
        /*001c*/ 	.word	index@(_Z30ada_hgemm_m128n64k32_fp16_sm89P6__halfS0_S0_S0_jjj)
        /*0020*/ 	.word	0x00000000
.L_5:


//--------------------- .nv.compat                --------------------------
	.section	.nv.compat,"",@"SHT_CUDA_COMPAT_INFO"
	.align	4
        /*0000*/ 	.byte	0x02, 0x09, 0x00, 0x00, 0x02, 0x02, 0x01, 0x00, 0x02, 0x05, 0x05, 0x00, 0x03, 0x07, 0x01, 0x01
        /*0010*/ 	.byte	0x02, 0x03, 0x00, 0x00, 0x02, 0x06, 0x01, 0x00, 0x04, 0x0b, 0x08, 0x00, 0x09, 0x00, 0x00, 0x00
        /*0020*/ 	.byte	0x00, 0x00, 0x00, 0x00


//--------------------- .nv.info._Z30ada_hgemm_m128n64k32_fp16_sm89P6__halfS0_S0_S0_jjj --------------------------
	.section	.nv.info._Z30ada_hgemm_m128n64k32_fp16_sm89P6__halfS0_S0_S0_jjj,"",@"SHT_CUDA_INFO"
	.sectionflags	@""
	.align	4


	//----- nvinfo : EIATTR_CUDA_API_VERSION
	.align		4
        /*0000*/ 	.byte	0x04, 0x37
        /*0002*/ 	.short	(.L_7 - .L_6)
.L_6:
        /*0004*/ 	.word	0x00000082


	//----- nvinfo : EIATTR_KPARAM_INFO
	.align		4
.L_7:
        /*0008*/ 	.byte	0x04, 0x17
        /*000a*/ 	.short	(.L_9 - .L_8)
.L_8:
        /*000c*/ 	.word	0x00000000
        /*0010*/ 	.short	0x0006
        /*0012*/ 	.short	0x0028
        /*0014*/ 	.byte	0x00, 0xf0, 0x11, 0x00


	//----- nvinfo : EIATTR_KPARAM_INFO
	.align		4
.L_9:
        /*0018*/ 	.byte	0x04, 0x17
        /*001a*/ 	.short	(.L_11 - .L_10)
.L_10:
        /*001c*/ 	.word	0x00000000
        /*0020*/ 	.short	0x0005
        /*0022*/ 	.short	0x0024
        /*0024*/ 	.byte	0x00, 0xf0, 0x11, 0x00


	//----- nvinfo : EIATTR_KPARAM_INFO
	.align		4
.L_11:
        /*0028*/ 	.byte	0x04, 0x17
        /*002a*/ 	.short	(.L_13 - .L_12)
.L_12:
        /*002c*/ 	.word	0x00000000
        /*0030*/ 	.short	0x0004
        /*0032*/ 	.short	0x0020
        /*0034*/ 	.byte	0x00, 0xf0, 0x11, 0x00


	//----- nvinfo : EIATTR_KPARAM_INFO
	.align		4
.L_13:
        /*0038*/ 	.byte	0x04, 0x17
        /*003a*/ 	.short	(.L_15 - .L_14)
.L_14:
        /*003c*/ 	.word	0x00000000
        /*0040*/ 	.short	0x0003
        /*0042*/ 	.short	0x0018
        /*0044*/ 	.byte	0x00, 0xf5, 0x21, 0x00


	//----- nvinfo : EIATTR_KPARAM_INFO
	.align		4
.L_15:
        /*0048*/ 	.byte	0x04, 0x17
        /*004a*/ 	.short	(.L_17 - .L_16)
.L_16:
        /*004c*/ 	.word	0x00000000
        /*0050*/ 	.short	0x0002
        /*0052*/ 	.short	0x0010
        /*0054*/ 	.byte	0x00, 0xf5, 0x21, 0x00


	//----- nvinfo : EIATTR_KPARAM_INFO
	.align		4
.L_17:
        /*0058*/ 	.byte	0x04, 0x17
        /*005a*/ 	.short	(.L_19 - .L_18)
.L_18:
        /*005c*/ 	.word	0x00000000
        /*0060*/ 	.short	0x0001
        /*0062*/ 	.short	0x0008
        /*0064*/ 	.byte	0x00, 0xf5, 0x21, 0x00


	//----- nvinfo : EIATTR_KPARAM_INFO
	.align		4
.L_19:
        /*0068*/ 	.byte	0x04, 0x17
        /*006a*/ 	.short	(.L_21 - .L_20)
.L_20:
        /*006c*/ 	.word	0x00000000
        /*0070*/ 	.short	0x0000
        /*0072*/ 	.short	0x0000
        /*0074*/ 	.byte	0x00, 0xf5, 0x21, 0x00


	//----- nvinfo : EIATTR_SPARSE_MMA_MASK
	.align		4
.L_21:
        /*0078*/ 	.byte	0x03, 0x50
        /*007a*/ 	.short	0x0000


	//----- nvinfo : EIATTR_MAXREG_COUNT
	.align		4
        /*007c*/ 	.byte	0x03, 0x1b
        /*007e*/ 	.short	0x00ff


	//----- nvinfo : EIATTR_NUM_BARRIERS
	.align		4
        /*0080*/ 	.byte	0x02, 0x4c
        /*0082*/ 	.byte	0x01
	.zero		1


	//----- nvinfo : EIATTR_MERCURY_ISA_VERSION
	.align		4
        /*0084*/ 	.byte	0x03, 0x5f
        /*0086*/ 	.short	0x0101


	//----- nvinfo : EIATTR_VRC_CTA_INIT_COUNT
	.align		4
        /*0088*/ 	.byte	0x02, 0x4a
	.zero		1
	.zero		1


	//----- nvinfo : EIATTR_EXIT_INSTR_OFFSETS
	.align		4
        /*008c*/ 	.byte	0x04, 0x1c
        /*008e*/ 	.short	(.L_23 - .L_22)


	//   ....[0]....
.L_22:
        /*0090*/ 	.word	0x00000410


	//   ....[1]....
        /*0094*/ 	.word	0x00000f60


	//----- nvinfo : EIATTR_CBANK_PARAM_SIZE
	.align		4
.L_23:
        /*0098*/ 	.byte	0x03, 0x19
        /*009a*/ 	.short	0x002c


	//----- nvinfo : EIATTR_PARAM_CBANK
	.align		4
        /*009c*/ 	.byte	0x04, 0x0a
        /*009e*/ 	.short	(.L_25 - .L_24)
	.align		4
.L_24:
        /*00a0*/ 	.word	index@(.nv.constant0._Z30ada_hgemm_m128n64k32_fp16_sm89P6__halfS0_S0_S0_jjj)
        /*00a4*/ 	.short	0x0380
        /*00a6*/ 	.short	0x002c


	//----- nvinfo : EIATTR_SW_WAR
	.align		4
.L_25:
        /*00a8*/ 	.byte	0x04, 0x36
        /*00aa*/ 	.short	(.L_27 - .L_26)
.L_26:
        /*00ac*/ 	.word	0x00000008
.L_27:


//--------------------- .nv.callgraph             --------------------------
	.section	.nv.callgraph,"",@"SHT_CUDA_CALLGRAPH"
	.align	4
	.sectionentsize	8
	.align		4
        /*0000*/ 	.word	0x00000000
	.align		4
        /*0004*/ 	.word	0xffffffff
	.align		4
        /*0008*/ 	.word	0x00000000
	.align		4
        /*000c*/ 	.word	0xfffffffe
	.align		4
        /*0010*/ 	.word	0x00000000
	.align		4
        /*0014*/ 	.word	0xfffffffd
	.align		4
        /*0018*/ 	.word	0x00000000
	.align		4
        /*001c*/ 	.word	0xfffffffc


//--------------------- .text._Z30ada_hgemm_m128n64k32_fp16_sm89P6__halfS0_S0_S0_jjj --------------------------
	.section	.text._Z30ada_hgemm_m128n64k32_fp16_sm89P6__halfS0_S0_S0_jjj,"ax",@progbits
	.align	128
        .global         _Z30ada_hgemm_m128n64k32_fp16_sm89P6__halfS0_S0_S0_jjj
        .type           _Z30ada_hgemm_m128n64k32_fp16_sm89P6__halfS0_S0_S0_jjj,@function
        .size           _Z30ada_hgemm_m128n64k32_fp16_sm89P6__halfS0_S0_S0_jjj,(.L_x_2 - _Z30ada_hgemm_m128n64k32_fp16_sm89P6__halfS0_S0_S0_jjj)
        .other          _Z30ada_hgemm_m128n64k32_fp16_sm89P6__halfS0_S0_S0_jjj,@"STO_CUDA_ENTRY STV_DEFAULT"
_Z30ada_hgemm_m128n64k32_fp16_sm89P6__halfS0_S0_S0_jjj:
.text._Z30ada_hgemm_m128n64k32_fp16_sm89P6__halfS0_S0_S0_jjj:
[----:B------:R-:W-:Y:S01]  /*0000*/  LDC R1, c[0x0][0x37c] ;  /* 0x0000df00ff017b82 */ /* 0x000fe20000000800 */
[----:B------:R-:W1:Y:S07]  /*0010*/  S2R R0, SR_TID.X ;  /* 0x0000000000007919 */ /* 0x000e6e0000002100 */
[----:B------:R-:W2:Y:S01]  /*0020*/  S2UR UR5, SR_CgaCtaId ;  /* 0x00000000000579c3 */ /* 0x000ea20000008800 */
[----:B------:R-:W-:Y:S01]  /*0030*/  UMOV UR4, 0x400 ;  /* 0x0000040000047882 */ /* 0x000fe20000000000 */
[----:B------:R-:W3:Y:S01]  /*0040*/  LDCU UR14, c[0x0][0x3a8] ;  /* 0x00007500ff0e77ac */ /* 0x000ee20008000800 */
[----:B------:R-:W-:Y:S01]  /*0050*/  IMAD.MOV.U32 R7, RZ, RZ, 0x2 ;  /* 0x00000002ff077424 */ /* 0x000fe200078e00ff */
[----:B------:R-:W-:Y:S01]  /*0060*/  MOV R6, 0x2 ;  /* 0x0000000200067802 */ /* 0x000fe20000000f00 */
[----:B------:R-:W-:Y:S01]  /*0070*/  IMAD.MOV.U32 R11, RZ, RZ, 0x2 ;  /* 0x00000002ff0b7424 */ /* 0x000fe200078e00ff */
[----:B------:R-:W4:Y:S01]  /*0080*/  LDCU UR15, c[0x0][0x3a4] ;  /* 0x00007480ff0f77ac */ /* 0x000f220008000800 */
[----:B------:R-:W-:Y:S01]  /*0090*/  IMAD.MOV.U32 R10, RZ, RZ, 0x2 ;  /* 0x00000002ff0a7424 */ /* 0x000fe200078e00ff */
[----:B------:R-:W5:Y:S01]  /*00a0*/  S2UR UR6, SR_CTAID.X ;  /* 0x00000000000679c3 */ /* 0x000f620000002500 */
[----:B------:R-:W-:Y:S01]  /*00b0*/  MOV R17, 0x2 ;  /* 0x0000000200117802 */ /* 0x000fe20000000f00 */
[----:B------:R-:W4:Y:S01]  /*00c0*/  LDCU.128 UR16, c[0x0][0x380] ;  /* 0x00007000ff1077ac */ /* 0x000f220008000c00 */
[----:B------:R-:W4:Y:S05]  /*00d0*/  LDCU.64 UR12, c[0x0][0x358] ;  /* 0x00006b00ff0c77ac */ /* 0x000f2a0008000a00 */
[----:B------:R-:W4:Y:S01]  /*00e0*/  S2UR UR8, SR_SWINHI ;  /* 0x00000000000879c3 */ /* 0x000f220000002f00 */
[----:B---3--:R-:W-:-:S07]  /*00f0*/  ISETP.NE.AND P0, PT, RZ, UR14, PT ;  /* 0x0000000eff007c0c */ /* 0x008fce000bf05270 */
[----:B------:R-:W3:Y:S01]  /*0100*/  S2UR UR7, SR_CTAID.Y ;  /* 0x00000000000779c3 */ /* 0x000ee20000002600 */
[----:B--2---:R-:W-:Y:S01]  /*0110*/  ULEA UR4, UR5, UR4, 0x18 ;  /* 0x0000000405047291 */ /* 0x004fe2000f8ec0ff */
[C---:B-1----:R-:W-:Y:S01]  /*0120*/  IMAD.SHL.U32 R2, R0.reuse, 0x8, RZ ;  /* 0x0000000800027824 */ /* 0x042fe200078e00ff */
[----:B-----5:R-:W-:Y:S01]  /*0130*/  USHF.L.U32 UR6, UR6, 0x7, URZ ;  /* 0x0000000706067899 */ /* 0x020fe200080006ff */
[----:B------:R-:W-:Y:S01]  /*0140*/  IMAD.SHL.U32 R5, R0, 0x4, RZ ;  /* 0x0000000400057824 */ /* 0x000fe200078e00ff */
[--C-:B------:R-:W-:Y:S02]  /*0150*/  SHF.R.U32.HI R32, RZ, 0x2, R0.reuse ;  /* 0x00000002ff207819 */ /* 0x100fe40000011600 */
[----:B------:R-:W-:Y:S02]  /*0160*/  LOP3.LUT R3, R2, 0x18, RZ, 0xc0, !PT ;  /* 0x0000001802037812 */ /* 0x000fe400078ec0ff */
[--C-:B------:R-:W-:Y:S01]  /*0170*/  SHF.R.U32.HI R4, RZ, 0x4, R0.reuse ;  /* 0x00000004ff047819 */ /* 0x100fe20000011600 */
[C---:B------:R-:W-:Y:S01]  /*0180*/  VIADD R28, R32.reuse, UR6 ;  /* 0x00000006201c7c36 */ /* 0x040fe20008000000 */
[----:B------:R-:W-:Y:S01]  /*0190*/  UMOV UR4, UR4 ;  /* 0x0000000400047c82 */ /* 0x000fe20008000000 */
[----:B----4-:R-:W-:Y:S01]  /*01a0*/  UMOV UR5, UR8 ;  /* 0x0000000800057c82 */ /* 0x010fe20008000000 */
[----:B------:R-:W-:Y:S01]  /*01b0*/  LOP3.LUT R5, R5, 0x3c, RZ, 0xc0, !PT ;  /* 0x0000003c05057812 */ /* 0x000fe200078ec0ff */
[----:B------:R-:W-:Y:S01]  /*01c0*/  UIADD3 UR8, UP0, UPT, UR4, 0x5000, URZ ;  /* 0x0000500004087890 */ /* 0x000fe2000ff1e0ff */
[--C-:B------:R-:W-:Y:S01]  /*01d0*/  IMAD R32, R32, 0x28, R3.reuse ;  /* 0x0000002820207824 */ /* 0x100fe200078e0203 */
[----:B------:R-:W-:Y:S01]  /*01e0*/  SHF.R.U32.HI R8, RZ, 0x1, R0 ;  /* 0x00000001ff087819 */ /* 0x000fe20000011600 */
[----:B------:R-:W-:Y:S01]  /*01f0*/  IMAD R28, R28, UR14, R3 ;  /* 0x0000000e1c1c7c24 */ /* 0x000fe2000f8e0203 */
[----:B------:R-:W-:Y:S01]  /*0200*/  UIADD3.X UR9, UPT, UPT, URZ, UR5, URZ, UP0, !UPT ;  /* 0x00000005ff097290 */ /* 0x000fe200087fe4ff */
[----:B------:R-:W-:Y:S01]  /*0210*/  IMAD R31, R4, 0x48, R5 ;  /* 0x00000048041f7824 */ /* 0x000fe200078e0205 */
[----:B---3--:R-:W-:Y:S01]  /*0220*/  USHF.L.U32 UR7, UR7, 0x6, URZ ;  /* 0x0000000607077899 */ /* 0x008fe200080006ff */
[----:B------:R-:W-:-:S04]  /*0230*/  IMAD.WIDE.U32 R2, R32, R7, UR4 ;  /* 0x0000000420027e25 */ /* 0x000fc8000f8e0007 */
[----:B------:R-:W-:Y:S01]  /*0240*/  IMAD.WIDE.U32 R6, R31, R6, UR8 ;  /* 0x000000081f067e25 */ /* 0x000fe2000f8e0006 */
[----:B------:R-:W-:Y:S02]  /*0250*/  LOP3.LUT R9, R5, UR7, RZ, 0xfc, !PT ;  /* 0x0000000705097c12 */ /* 0x000fe4000f8efcff */
[----:B------:R-:W-:Y:S01]  /*0260*/  MOV R13, R2 ;  /* 0x00000002000d7202 */ /* 0x000fe20000000f00 */
[----:B------:R-:W-:Y:S01]  /*0270*/  IMAD.WIDE.U32 R2, R28, R11, UR16 ;  /* 0x000000101c027e25 */ /* 0x000fe2000f8e000b */
[----:B------:R-:W-:Y:S02]  /*0280*/  MOV R15, R6 ;  /* 0x00000006000f7202 */ /* 0x000fe40000000f00 */
[----:B------:R-:W-:Y:S01]  /*0290*/  LOP3.LUT R11, R8, 0x70, RZ, 0xc0, !PT ;  /* 0x00000070080b7812 */ /* 0x000fe200078ec0ff */
[----:B------:R-:W-:Y:S01]  /*02a0*/  IMAD R9, R4, UR15, R9 ;  /* 0x0000000f04097c24 */ /* 0x000fe2000f8e0209 */
[----:B------:R-:W-:Y:S01]  /*02b0*/  @!PT LDS RZ, [RZ] ;  /* 0x00000000fffff984 */ /* 0x000fe20000000800 */
[----:B------:R-:W-:Y:S01]  /*02c0*/  @!PT LDS RZ, [RZ] ;  /* 0x00000000fffff984 */ /* 0x000fe20000000800 */
[----:B------:R-:W-:Y:S01]  /*02d0*/  @!PT LDS RZ, [RZ] ;  /* 0x00000000fffff984 */ /* 0x000fe20000000800 */
[----:B------:R1:W-:Y:S01]  /*02e0*/  LDGSTS.E.128 [R13], desc[UR12][R2.64] ;  /* 0x00000000020d7fae */ /* 0x0003e2000b9a180c */
[----:B------:R-:W-:-:S02]  /*02f0*/  SHF.R.U32.HI R8, RZ, 0x3, R0 ;  /* 0x00000003ff087819 */ /* 0x000fc40000011600 */
[----:B------:R-:W-:Y:S01]  /*0300*/  IMAD.WIDE.U32 R6, R9, R10, UR18 ;  /* 0x0000001209067e25 */ /* 0x000fe2000f8e000a */
[----:B------:R-:W-:Y:S02]  /*0310*/  LOP3.LUT R10, R0, 0x1f, RZ, 0xc0, !PT ;  /* 0x0000001f000a7812 */ /* 0x000fe400078ec0ff */
[----:B------:R-:W-:Y:S01]  /*0320*/  LOP3.LUT R9, R8, 0x60, RZ, 0xc0, !PT ;  /* 0x0000006008097812 */ /* 0x000fe200078ec0ff */
[----:B------:R-:W-:Y:S01]  /*0330*/  IMAD.MOV.U32 R8, RZ, RZ, 0x2 ;  /* 0x00000002ff087424 */ /* 0x000fe200078e00ff */
[----:B------:R2:W-:Y:S01]  /*0340*/  LDGSTS.E.64 [R15], desc[UR12][R6.64] ;  /* 0x00000000060f7fae */ /* 0x0005e2000b9a140c */
[C---:B------:R-:W-:Y:S02]  /*0350*/  IMAD.IADD R29, R10.reuse, 0x1, R11 ;  /* 0x000000010a1d7824 */ /* 0x040fe400078e020b */
[----:B------:R-:W-:Y:S01]  /*0360*/  IMAD R30, R10, 0x48, R9 ;  /* 0x000000480a1e7824 */ /* 0x000fe200078e0209 */
[----:B------:R-:W0:Y:S01]  /*0370*/  LDGDEPBAR ;  /* 0x00000000000079af */ /* 0x000e220000000000 */
[----:B------:R-:W-:-:S04]  /*0380*/  IMAD R29, R29, 0x28, RZ ;  /* 0x000000281d1d7824 */ /* 0x000fc800078e02ff */
[----:B-1----:R-:W-:-:S04]  /*0390*/  IMAD.WIDE.U32 R2, R29, R8, UR4 ;  /* 0x000000041d027e25 */ /* 0x002fc8000f8e0008 */
[----:B------:R-:W-:Y:S01]  /*03a0*/  IMAD.WIDE.U32 R8, R30, R17, UR8 ;  /* 0x000000081e087e25 */ /* 0x000fe2000f8e0011 */
[----:B------:R-:W-:-:S04]  /*03b0*/  MOV R2, R2 ;  /* 0x0000000200027202 */ /* 0x000fc80000000f00 */
[----:B------:R-:W-:Y:S01]  /*03c0*/  MOV R8, R8 ;  /* 0x0000000800087202 */ /* 0x000fe20000000f00 */
[----:B------:R-:W-:-:S04]  /*03d0*/  DEPBAR.LE SB0, 0x0 ;  /* 0x000080000000791a */ /* 0x000fc80000000000 */
[----:B------:R-:W-:Y:S06]  /*03e0*/  BAR.SYNC.DEFER_BLOCKING 0x0 ;  /* 0x0000000000007b1d */ /* 0x000fec0000010000 */
[----:B------:R2:W1:Y:S04]  /*03f0*/  LDSM.16.MT88 R18, [R8] ;  /* 0x000000000812783b */ /* 0x0004680000004000 */
[----:B------:R2:W3:Y:S01]  /*0400*/  LDSM.16.M88.2 R12, [R2] ;  /* 0x00000000020c783b */ /* 0x0004e20000000100 */
[----:B------:R-:W-:Y:S05]  /*0410*/  @!P0 EXIT ;  /* 0x000000000000894d */ /* 0x000fea0003800000 */
[----:B--2---:R-:W-:Y:S01]  /*0420*/  SHF.R.U32.HI R6, RZ, 0x5, R0 ;  /* 0x00000005ff067819 */ /* 0x004fe20000011600 */
[----:B------:R-:W2:Y:S01]  /*0430*/  LDC.64 R2, c[0x0][0x398] ;  /* 0x0000e600ff027b82 */ /* 0x000ea20000000a00 */
[----:B------:R-:W-:Y:S01]  /*0440*/  LOP3.LUT R0, R0, 0x3, RZ, 0xc0, !PT ;  /* 0x0000000300007812 */ /* 0x000fe200078ec0ff */
[----:B------:R-:W-:Y:S01]  /*0450*/  VIADD R4, R4, 0x20 ;  /* 0x0000002004047836 */ /* 0x000fe20000000000 */
[----:B------:R-:W-:Y:S01]  /*0460*/  LEA.HI R10, R10, UR6, RZ, 0x1e ;  /* 0x000000060a0a7c11 */ /* 0x000fe2000f8ff0ff */
[----:B------:R-:W-:Y:S01]  /*0470*/  IMAD.SHL.U32 R6, R6, 0x20, RZ ;  /* 0x0000002006067824 */ /* 0x000fe200078e00ff */
[----:B------:R-:W-:Y:S01]  /*0480*/  LEA R7, R0, UR7, 0x1 ;  /* 0x0000000700077c11 */ /* 0x000fe2000f8e08ff */
[----:B------:R-:W-:Y:S01]  /*0490*/  VIADD R32, R32, 0x1400 ;  /* 0x0000140020207836 */ /* 0x000fe20000000000 */
[----:B------:R-:W-:Y:S01]  /*04a0*/  MOV R9, UR7 ;  /* 0x0000000700097c02 */ /* 0x000fe20008000f00 */
[----:B------:R-:W-:Y:S01]  /*04b0*/  IMAD.IADD R10, R11, 0x1, R10 ;  /* 0x000000010b0a7824 */ /* 0x000fe200078e020a */
[----:B------:R-:W-:Y:S01]  /*04c0*/  LOP3.LUT R6, R6, 0xe0, RZ, 0xc0, !PT ;  /* 0x000000e006067812 */ /* 0x000fe200078ec0ff */
[----:B------:R-:W-:Y:S01]  /*04d0*/  UMOV UR10, 0x900 ;  /* 0x00000900000a7882 */ /* 0x000fe20000000000 */
[----:B------:R-:W-:Y:S01]  /*04e0*/  IADD3 R31, PT, PT, R31, 0x900, RZ ;  /* 0x000009001f1f7810 */ /* 0x000fe20007ffe0ff */
[----:B------:R-:W-:Y:S01]  /*04f0*/  IMAD R4, R4, UR15, R9 ;  /* 0x0000000f04047c24 */ /* 0x000fe2000f8e0209 */
[----:B------:R-:W-:Y:S01]  /*0500*/  UMOV UR11, 0x1400 ;  /* 0x00001400000b7882 */ /* 0x000fe20000000000 */
[----:B------:R-:W-:Y:S01]  /*0510*/  IMAD.IADD R7, R6, 0x1, R7 ;  /* 0x0000000106077824 */ /* 0x000fe200078e0207 */
[----:B------:R-:W-:Y:S01]  /*0520*/  UMOV UR6, 0x20 ;  /* 0x0000002000067882 */ /* 0x000fe20000000000 */
[----:B------:R-:W-:-:S02]  /*0530*/  IMAD.IADD R0, R5, 0x1, R4 ;  /* 0x0000000105007824 */ /* 0x000fc400078e0204 */
[----:B------:R-:W-:-:S04]  /*0540*/  IMAD R7, R10, UR15, R7 ;  /* 0x0000000f0a077c24 */ /* 0x000fc8000f8e0207 */
[C---:B------:R-:W-:Y:S02]  /*0550*/  VIADD R11, R7.reuse, 0x8 ;  /* 0x00000008070b7836 */ /* 0x040fe40000000000 */
[C---:B------:R-:W-:Y:S02]  /*0560*/  VIADD R15, R7.reuse, 0x10 ;  /* 0x00000010070f7836 */ /* 0x040fe40000000000 */
[C---:B------:R-:W-:Y:S02]  /*0570*/  VIADD R17, R7.reuse, 0x18 ;  /* 0x0000001807117836 */ /* 0x040fe40000000000 */
[----:B--2---:R-:W-:-:S04]  /*0580*/  IMAD.WIDE.U32 R8, R7, 0x2, R2 ;  /* 0x0000000207087825 */ /* 0x004fc800078e0002 */
[----:B------:R-:W-:-:S04]  /*0590*/  IMAD.WIDE.U32 R6, R11, 0x2, R2 ;  /* 0x000000020b067825 */ /* 0x000fc800078e0002 */
[----:B------:R-:W-:-:S04]  /*05a0*/  IMAD.WIDE.U32 R4, R15, 0x2, R2 ;  /* 0x000000020f047825 */ /* 0x000fc800078e0002 */
[----:B------:R-:W-:-:S07]  /*05b0*/  IMAD.WIDE.U32 R2, R17, 0x2, R2 ;  /* 0x0000000211027825 */ /* 0x000fce00078e0002 */
.L_x_0:
[----:B--2---:R-:W-:Y:S01]  /*05c0*/  MOV R10, 0x2 ;  /* 0x00000002000a7802 */ /* 0x004fe20000000f00 */
[----:B------:R-:W-:Y:S01]  /*05d0*/  IMAD.MOV.U32 R27, RZ, RZ, 0x2 ;  /* 0x00000002ff1b7424 */ /* 0x000fe200078e00ff */
[----:B------:R-:W2:Y:S01]  /*05e0*/  LDG.E R19, desc[UR12][R8.64] ;  /* 0x0000000c08137981 */ /* 0x000ea2000c1e1900 */
[----:B------:R-:W-:Y:S01]  /*05f0*/  IMAD.MOV.U32 R16, RZ, RZ, 0x2 ;  /* 0x00000002ff107424 */ /* 0x000fe200078e00ff */
[----:B------:R-:W-:Y:S01]  /*0600*/  MOV R23, 0x2 ;  /* 0x0000000200177802 */ /* 0x000fe20000000f00 */
[----:B------:R-:W-:-:S04]  /*0610*/  IMAD.WIDE.U32 R10, R31, R10, UR8 ;  /* 0x000000081f0a7e25 */ /* 0x000fc8000f8e000a */
[----:B------:R-:W-:Y:S01]  /*0620*/  IMAD.WIDE.U32 R26, R30, R27, UR8 ;  /* 0x000000081e1a7e25 */ /* 0x000fe2000f8e001b */
[----:B------:R-:W-:-:S03]  /*0630*/  MOV R33, R10 ;  /* 0x0000000a00217202 */ /* 0x000fc60000000f00 */
[----:B------:R-:W-:Y:S01]  /*0640*/  IMAD.WIDE.U32 R16, R29, R16, UR4 ;  /* 0x000000041d107e25 */ /* 0x000fe2000f8e0010 */
[----:B------:R-:W-:-:S03]  /*0650*/  IADD3 R14, P1, PT, R26, 0x480, RZ ;  /* 0x000004801a0e7810 */ /* 0x000fc60007f3e0ff */
[----:B------:R-:W-:Y:S01]  /*0660*/  IMAD.MOV.U32 R21, RZ, RZ, 0x2 ;  /* 0x00000002ff157424 */ /* 0x000fe200078e00ff */
[----:B------:R-:W-:Y:S01]  /*0670*/  IADD3 R10, P0, PT, R16, 0x10, RZ ;  /* 0x00000010100a7810 */ /* 0x000fe20007f1e0ff */
[----:B------:R-:W-:Y:S02]  /*0680*/  IMAD.X R15, RZ, RZ, R27, P1 ;  /* 0x000000ffff0f7224 */ /* 0x000fe400008e061b */
[----:B------:R-:W-:-:S03]  /*0690*/  IMAD.WIDE.U32 R20, R32, R21, UR4 ;  /* 0x0000000420147e25 */ /* 0x000fc6000f8e0015 */
[----:B------:R-:W-:Y:S01]  /*06a0*/  MOV R24, R14 ;  /* 0x0000000e00187202 */ /* 0x000fe20000000f00 */
[----:B------:R-:W-:Y:S01]  /*06b0*/  VIADD R28, R28, 0x20 ;  /* 0x000000201c1c7836 */ /* 0x000fe20000000000 */
[----:B------:R-:W-:Y:S01]  /*06c0*/  MOV R25, R20 ;  /* 0x0000001400197202 */ /* 0x000fe20000000f00 */
[----:B------:R-:W-:Y:S01]  /*06d0*/  IMAD.X R11, RZ, RZ, R17, P0 ;  /* 0x000000ffff0b7224 */ /* 0x000fe200000e0611 */
[----:B------:R-:W-:Y:S01]  /*06e0*/  IADD3 R14, P1, PT, R26, 0x900, RZ ;  /* 0x000009001a0e7810 */ /* 0x000fe20007f3e0ff */
[----:B------:R-:W-:Y:S01]  /*06f0*/  IMAD.MOV.U32 R35, RZ, RZ, 0x2 ;  /* 0x00000002ff237424 */ /* 0x000fe200078e00ff */
[----:B------:R-:W-:Y:S01]  /*0700*/  IADD3 R20, P0, PT, R16, 0x20, RZ ;  /* 0x0000002010147810 */ /* 0x000fe20007f1e0ff */
[----:B------:R-:W-:Y:S01]  /*0710*/  IMAD.WIDE.U32 R22, R28, R23, UR16 ;  /* 0x000000101c167e25 */ /* 0x000fe2000f8e0017 */
[----:B------:R-:W-:Y:S02]  /*0720*/  MOV R10, R10 ;  /* 0x0000000a000a7202 */ /* 0x000fe40000000f00 */
[----:B------:R-:W-:Y:S01]  /*0730*/  IADD3.X R21, PT, PT, RZ, R17, RZ, P0, !PT ;  /* 0x00000011ff157210 */ /* 0x000fe200007fe4ff */
[----:B------:R-:W-:Y:S01]  /*0740*/  IMAD.WIDE.U32 R34, R0, R35, UR18 ;  /* 0x0000001200227e25 */ /* 0x000fe2000f8e0023 */
[----:B------:R-:W-:Y:S01]  /*0750*/  @!PT LDS RZ, [RZ] ;  /* 0x00000000fffff984 */ /* 0x000fe20000000800 */
[----:B------:R-:W-:Y:S01]  /*0760*/  @!PT LDS RZ, [RZ] ;  /* 0x00000000fffff984 */ /* 0x000fe20000000800 */
[----:B------:R-:W-:Y:S01]  /*0770*/  @!PT LDS RZ, [RZ] ;  /* 0x00000000fffff984 */ /* 0x000fe20000000800 */
[----:B------:R4:W-:Y:S02]  /*0780*/  LDGSTS.E.128 [R25], desc[UR12][R22.64] ;  /* 0x0000000016197fae */ /* 0x0009e4000b9a180c */
[----:B------:R-:W-:Y:S01]  /*0790*/  MOV R36, R20 ;  /* 0x0000001400247202 */ /* 0x000fe20000000f00 */
[----:B------:R-:W-:Y:S01]  /*07a0*/  IMAD.X R15, RZ, RZ, R27, P1 ;  /* 0x000000ffff0f7224 */ /* 0x000fe200008e061b */
[----:B------:R5:W-:Y:S01]  /*07b0*/  LDGSTS.E.64 [R33], desc[UR12][R34.64] ;  /* 0x0000000022217fae */ /* 0x000be2000b9a140c */
[----:B------:R-:W-:-:S03]  /*07c0*/  IADD3 R20, P1, PT, R26, 0xd80, RZ ;  /* 0x00000d801a147810 */ /* 0x000fc60007f3e0ff */
[----:B------:R-:W-:Y:S01]  /*07d0*/  LDSM.16.MT88 R24, [R24] ;  /* 0x000000001818783b */ /* 0x000fe20000004000 */
[----:B------:R-:W-:Y:S01]  /*07e0*/  MOV R37, R14 ;  /* 0x0000000e00257202 */ /* 0x000fe20000000f00 */
[----:B------:R-:W-:Y:S01]  /*07f0*/  IMAD.X R21, RZ, RZ, R27, P1 ;  /* 0x000000ffff157224 */ /* 0x000fe200008e061b */
[----:B-1-3--:R-:W-:Y:S01]  /*0800*/  HMMA.1688.F16 R14, R12, R18, RZ ;  /* 0x000000120c0e723c */ /* 0x00afe200000000ff */
[----:B------:R-:W1:Y:S01]  /*0810*/  LDSM.16.M88.2 R10, [R10] ;  /* 0x000000000a0a783b */ /* 0x000e620000000100 */
[----:B----4-:R-:W-:-:S03]  /*0820*/  IADD3 R22, P0, PT, R16, 0x30, RZ ;  /* 0x0000003010167810 */ /* 0x010fc60007f1e0ff */
[----:B------:R-:W-:Y:S01]  /*0830*/  LDSM.16.MT88 R18, [R37] ;  /* 0x000000002512783b */ /* 0x000fe20000004000 */
[----:B-----5:R-:W-:Y:S01]  /*0840*/  MOV R33, R20 ;  /* 0x0000001400217202 */ /* 0x020fe20000000f00 */
[----:B------:R-:W-:Y:S02]  /*0850*/  IMAD.X R23, RZ, RZ, R17, P0 ;  /* 0x000000ffff177224 */ /* 0x000fe400000e0611 */
[----:B------:R-:W3:Y:S03]  /*0860*/  LDSM.16.M88.2 R12, [R36] ;  /* 0x00000000240c783b */ /* 0x000ee60000000100 */
[----:B------:R-:W-:Y:S01]  /*0870*/  MOV R22, R22 ;  /* 0x0000001600167202 */ /* 0x000fe20000000f00 */
[----:B------:R-:W-:Y:S04]  /*0880*/  LDSM.16.MT88 R20, [R33] ;  /* 0x000000002114783b */ /* 0x000fe80000004000 */
[----:B------:R-:W0:Y:S03]  /*0890*/  LDGDEPBAR ;  /* 0x00000000000079af */ /* 0x000e260000000000 */
[----:B-1----:R-:W-:Y:S01]  /*08a0*/  HMMA.1688.F16 R24, R10, R24, R14 ;  /* 0x000000180a18723c */ /* 0x002fe2000000000e */
[----:B------:R-:W1:-:S15]  /*08b0*/  LDSM.16.M88.2 R14, [R22] ;  /* 0x00000000160e783b */ /* 0x000e5e0000000100 */
[----:B------:R-:W-:-:S04]  /*08c0*/  NOP ;  /* 0x0000000000007918 */ /* 0x000fc80000000000 */
[----:B---3--:R-:W-:-:S15]  /*08d0*/  HMMA.1688.F16 R24, R12, R18, R24 ;  /* 0x000000120c18723c */ /* 0x008fde0000000018 */
[----:B------:R-:W-:-:S05]  /*08e0*/  NOP ;  /* 0x0000000000007918 */ /* 0x000fca0000000000 */
[----:B-1----:R-:W-:-:S15]  /*08f0*/  HMMA.1688.F16 R24, R14, R20, R24 ;  /* 0x000000140e18723c */ /* 0x002fde0000000018 */
[----:B------:R-:W-:-:S04]  /*0900*/  NOP ;  /* 0x0000000000007918 */ /* 0x000fc80000000000 */
[----:B--2---:R-:W-:-:S05]  /*0910*/  IMAD.IADD R23, R24, 0x1, R19 ;  /* 0x0000000118177824 */ /* 0x004fca00078e0213 */
[----:B------:R1:W-:Y:S04]  /*0920*/  STG.E desc[UR12][R8.64], R23 ;  /* 0x0000001708007986 */ /* 0x0003e8000c10190c */
[----:B------:R-:W2:Y:S01]  /*0930*/  LDG.E R19, desc[UR12][R6.64] ;  /* 0x0000000c06137981 */ /* 0x000ea2000c1e1900 */
[----:B------:R-:W-:Y:S02]  /*0940*/  IADD3 R20, P0, PT, R26, 0x10, RZ ;  /* 0x000000101a147810 */ /* 0x000fe40007f1e0ff */
[----:B------:R-:W-:Y:S02]  /*0950*/  MOV R16, R16 ;  /* 0x0000001000107202 */ /* 0x000fe40000000f00 */
[----:B------:R-:W-:-:S04]  /*0960*/  IADD3.X R21, PT, PT, RZ, R27, RZ, P0, !PT ;  /* 0x0000001bff157210 */ /* 0x000fc800007fe4ff */
[----:B------:R-:W-:Y:S01]  /*0970*/  MOV R25, R20 ;  /* 0x0000001400197202 */ /* 0x000fe20000000f00 */
[----:B------:R-:W-:Y:S01]  /*0980*/  LDSM.16.M88.2 R16, [R16] ;  /* 0x000000001010783b */ /* 0x000fe20000000100 */
[----:B------:R-:W-:-:S03]  /*0990*/  IADD3 R20, P0, PT, R26, 0x490, RZ ;  /* 0x000004901a147810 */ /* 0x000fc60007f1e0ff */
[----:B------:R-:W3:Y:S02]  /*09a0*/  LDSM.16.MT88 R18, [R25] ;  /* 0x000000001912783b */ /* 0x000ee40000004000 */
[----:B------:R-:W-:-:S05]  /*09b0*/  IMAD.X R21, RZ, RZ, R27, P0 ;  /* 0x000000ffff157224 */ /* 0x000fca00000e061b */
[----:B------:R-:W-:Y:S02]  /*09c0*/  MOV R24, R20 ;  /* 0x0000001400187202 */ /* 0x000fe40000000f00 */
[----:B------:R-:W-:-:S04]  /*09d0*/  IADD3 R20, P0, PT, R26, 0x910, RZ ;  /* 0x000009101a147810 */ /* 0x000fc80007f1e0ff */
[----:B------:R-:W4:Y:S01]  /*09e0*/  LDSM.16.MT88 R24, [R24] ;  /* 0x000000001818783b */ /* 0x000f220000004000 */
[----:B------:R-:W-:Y:S01]  /*09f0*/  IMAD.X R21, RZ, RZ, R27, P0 ;  /* 0x000000ffff157224 */ /* 0x000fe200000e061b */
[----:B------:R-:W-:-:S04]  /*0a00*/  IADD3 R22, P0, PT, R26, 0xd90, RZ ;  /* 0x00000d901a167810 */ /* 0x000fc80007f1e0ff */
[----:B------:R-:W-:Y:S01]  /*0a10*/  MOV R33, R20 ;  /* 0x0000001400217202 */ /* 0x000fe20000000f00 */
[----:B-1----:R-:W-:-:S05]  /*0a20*/  IMAD.X R23, RZ, RZ, R27, P0 ;  /* 0x000000ffff177224 */ /* 0x002fca00000e061b */
[----:B------:R-:W-:-:S06]  /*0a30*/  MOV R22, R22 ;  /* 0x0000001600167202 */ /* 0x000fcc0000000f00 */
[----:B------:R-:W-:Y:S01]  /*0a40*/  LDSM.16.MT88 R22, [R22] ;  /* 0x000000001616783b */ /* 0x000fe20000004000 */
[----:B---3--:R-:W-:Y:S03]  /*0a50*/  HMMA.1688.F16 R20, R16, R18, RZ ;  /* 0x000000121014723c */ /* 0x008fe600000000ff */
[----:B------:R-:W1:-:S15]  /*0a60*/  LDSM.16.MT88 R18, [R33] ;  /* 0x000000002112783b */ /* 0x000e5e0000004000 */
[----:B------:R-:W-:-:S02]  /*0a70*/  NOP ;  /* 0x0000000000007918 */ /* 0x000fc40000000000 */
[----:B----4-:R-:W-:-:S15]  /*0a80*/  HMMA.1688.F16 R20, R10, R24, R20 ;  /* 0x000000180a14723c */ /* 0x010fde0000000014 */
[----:B------:R-:W-:-:S05]  /*0a90*/  NOP ;  /* 0x0000000000007918 */ /* 0x000fca0000000000 */
[----:B-1----:R-:W-:-:S15]  /*0aa0*/  HMMA.1688.F16 R20, R12, R18, R20 ;  /* 0x000000120c14723c */ /* 0x002fde0000000014 */
[----:B------:R-:W-:-:S05]  /*0ab0*/  NOP ;  /* 0x0000000000007918 */ /* 0x000fca0000000000 */
[----:B------:R-:W-:Y:S01]  /*0ac0*/  HMMA.1688.F16 R20, R14, R22, R20 ;  /* 0x000000160e14723c */ /* 0x000fe20000000014 */
[----:B------:R-:W-:-:S15]  /*0ad0*/  IADD3 R18, P0, PT, R26, 0x20, RZ ;  /* 0x000000201a127810 */ /* 0x000fde0007f1e0ff */
[----:B------:R-:W-:-:S03]  /*0ae0*/  NOP ;  /* 0x0000000000007918 */ /* 0x000fc60000000000 */
[----:B--2---:R-:W-:-:S05]  /*0af0*/  IADD3 R21, PT, PT, R20, R19, RZ ;  /* 0x0000001314157210 */ /* 0x004fca0007ffe0ff */
[----:B------:R-:W-:Y:S04]  /*0b00*/  STG.E desc[UR12][R6.64], R21 ;  /* 0x0000001506007986 */ /* 0x000fe8000c10190c */
[----:B------:R-:W2:Y:S01]  /*0b10*/  LDG.E R33, desc[UR12][R4.64] ;  /* 0x0000000c04217981 */ /* 0x000ea2000c1e1900 */
[----:B------:R-:W-:-:S05]  /*0b20*/  IMAD.X R19, RZ, RZ, R27, P0 ;  /* 0x000000ffff137224 */ /* 0x000fca00000e061b */
[----:B------:R-:W-:Y:S02]  /*0b30*/  MOV R24, R18 ;  /* 0x0000001200187202 */ /* 0x000fe40000000f00 */
[----:B------:R-:W-:-:S03]  /*0b40*/  IADD3 R18, P0, PT, R26, 0x4a0, RZ ;  /* 0x000004a01a127810 */ /* 0x000fc60007f1e0ff */
[----:B------:R-:W1:Y:S02]  /*0b50*/  LDSM.16.MT88 R20, [R24] ;  /* 0x000000001814783b */ /* 0x000e640000004000 */
[----:B------:R-:W-:-:S05]  /*0b60*/  IMAD.X R19, RZ, RZ, R27, P0 ;  /* 0x000000ffff137224 */ /* 0x000fca00000e061b */
[----:B------:R-:W-:Y:S02]  /*0b70*/  MOV R22, R18 ;  /* 0x0000001200167202 */ /* 0x000fe40000000f00 */
[----:B------:R-:W-:-:S04]  /*0b80*/  IADD3 R18, P0, PT, R26, 0x920, RZ ;  /* 0x000009201a127810 */ /* 0x000fc80007f1e0ff */
[----:B------:R-:W3:Y:S01]  /*0b90*/  LDSM.16.MT88 R22, [R22] ;  /* 0x000000001616783b */ /* 0x000ee20000004000 */
[----:B------:R-:W-:-:S05]  /*0ba0*/  IMAD.X R19, RZ, RZ, R27, P0 ;  /* 0x000000ffff137224 */ /* 0x000fca00000e061b */
[----:B------:R-:W-:-:S05]  /*0bb0*/  MOV R25, R18 ;  /* 0x0000001200197202 */ /* 0x000fca0000000f00 */
[----:B------:R-:W4:Y:S01]  /*0bc0*/  LDSM.16.MT88 R23, [R25] ;  /* 0x000000001917783b */ /* 0x000f220000004000 */
[----:B-1----:R-:W-:Y:S01]  /*0bd0*/  HMMA.1688.F16 R18, R16, R20, RZ ;  /* 0x000000141012723c */ /* 0x002fe200000000ff */
[----:B------:R-:W-:-:S04]  /*0be0*/  IADD3 R20, P0, PT, R26, 0xda0, RZ ;  /* 0x00000da01a147810 */ /* 0x000fc80007f1e0ff */
[----:B------:R-:W-:-:S04]  /*0bf0*/  IADD3.X R21, PT, PT, RZ, R27, RZ, P0, !PT ;  /* 0x0000001bff157210 */ /* 0x000fc800007fe4ff */
[----:B------:R-:W-:-:S05]  /*0c00*/  MOV R34, R20 ;  /* 0x0000001400227202 */ /* 0x000fca0000000f00 */
[----:B------:R-:W1:Y:S06]  /*0c10*/  LDSM.16.MT88 R20, [R34] ;  /* 0x000000002214783b */ /* 0x000e6c0000004000 */
[----:B---3--:R-:W-:Y:S01]  /*0c20*/  HMMA.1688.F16 R18, R10, R22, R18 ;  /* 0x000000160a12723c */ /* 0x008fe20000000012 */
[----:B------:R-:W-:-:S15]  /*0c30*/  IADD3 R22, P0, PT, R26, 0x4b0, RZ ;  /* 0x000004b01a167810 */ /* 0x000fde0007f1e0ff */
[----:B------:R-:W-:-:S04]  /*0c40*/  NOP ;  /* 0x0000000000007918 */ /* 0x000fc80000000000 */
[----:B----4-:R-:W-:Y:S01]  /*0c50*/  HMMA.1688.F16 R18, R12, R23, R18 ;  /* 0x000000170c12723c */ /* 0x010fe20000000012 */
[----:B------:R-:W-:-:S15]  /*0c60*/  IMAD.X R23, RZ, RZ, R27, P0 ;  /* 0x000000ffff177224 */ /* 0x000fde00000e061b */
[----:B------:R-:W-:-:S04]  /*0c70*/  NOP ;  /* 0x0000000000007918 */ /* 0x000fc80000000000 */
[----:B-1----:R-:W-:Y:S01]  /*0c80*/  HMMA.1688.F16 R18, R14, R20, R18 ;  /* 0x000000140e12723c */ /* 0x002fe20000000012 */
[----:B------:R-:W-:-:S05]  /*0c90*/  IADD3 R20, P1, PT, R26, 0x30, RZ ;  /* 0x000000301a147810 */ /* 0x000fca0007f3e0ff */
[--C-:B------:R-:W-:Y:S01]  /*0ca0*/  IMAD.X R21, RZ, RZ, R27.reuse, P1 ;  /* 0x000000ffff157224 */ /* 0x100fe200008e061b */
[C---:B------:R-:W-:Y:S02]  /*0cb0*/  IADD3 R24, P1, PT, R26.reuse, 0x930, RZ ;  /* 0x000009301a187810 */ /* 0x040fe40007f3e0ff */
[----:B------:R-:W-:Y:S02]  /*0cc0*/  IADD3 R26, P2, PT, R26, 0xdb0, RZ ;  /* 0x00000db01a1a7810 */ /* 0x000fe40007f5e0ff */
[----:B------:R-:W-:Y:S01]  /*0cd0*/  MOV R20, R20 ;  /* 0x0000001400147202 */ /* 0x000fe20000000f00 */
[----:B------:R-:W-:Y:S01]  /*0ce0*/  IMAD.X R25, RZ, RZ, R27, P1 ;  /* 0x000000ffff197224 */ /* 0x000fe200008e061b */
[----:B------:R-:W-:Y:S02]  /*0cf0*/  IADD3.X R27, PT, PT, RZ, R27, RZ, P2, !PT ;  /* 0x0000001bff1b7210 */ /* 0x000fe400017fe4ff */
[----:B------:R-:W-:Y:S02]  /*0d00*/  MOV R21, R22 ;  /* 0x0000001600157202 */ /* 0x000fe40000000f00 */
[----:B------:R-:W-:Y:S01]  /*0d10*/  MOV R22, R24 ;  /* 0x0000001800167202 */ /* 0x000fe20000000f00 */
[----:B------:R-:W1:Y:S04]  /*0d20*/  LDSM.16.MT88 R20, [R20] ;  /* 0x000000001414783b */ /* 0x000e680000004000 */
[----:B------:R-:W3:Y:S04]  /*0d30*/  LDSM.16.MT88 R21, [R21] ;  /* 0x000000001515783b */ /* 0x000ee80000004000 */
[----:B------:R-:W4:Y:S01]  /*0d40*/  LDSM.16.MT88 R22, [R22] ;  /* 0x000000001616783b */ /* 0x000f220000004000 */
[----:B--2---:R-:W-:Y:S01]  /*0d50*/  IMAD.IADD R33, R18, 0x1, R33 ;  /* 0x0000000112217824 */ /* 0x004fe200078e0221 */
[----:B------:R-:W-:-:S04]  /*0d60*/  MOV R18, R26 ;  /* 0x0000001a00127202 */ /* 0x000fc80000000f00 */
[----:B------:R-:W-:Y:S04]  /*0d70*/  STG.E desc[UR12][R4.64], R33 ;  /* 0x0000002104007986 */ /* 0x000fe8000c10190c */
[----:B------:R-:W2:Y:S01]  /*0d80*/  LDSM.16.MT88 R18, [R18] ;  /* 0x000000001212783b */ /* 0x000ea20000004000 */
[----:B------:R-:W-:-:S04]  /*0d90*/  DEPBAR.LE SB0, 0x0 ;  /* 0x000080000000791a */ /* 0x000fc80000000000 */
[----:B------:R-:W-:Y:S06]  /*0da0*/  BAR.SYNC.DEFER_BLOCKING 0x0 ;  /* 0x0000000000007b1d */ /* 0x000fec0000010000 */
[----:B------:R-:W5:Y:S01]  /*0db0*/  LDG.E R19, desc[UR12][R2.64] ;  /* 0x0000000c02137981 */ /* 0x000f62000c1e1900 */
[----:B-1----:R-:W-:Y:S01]  /*0dc0*/  HMMA.1688.F16 R16, R16, R20, RZ ;  /* 0x000000141010723c */ /* 0x002fe200000000ff */
[----:B------:R-:W-:Y:S01]  /*0dd0*/  IADD3 R30, PT, PT, R30, UR10, RZ ;  /* 0x0000000a1e1e7c10 */ /* 0x000fe2000fffe0ff */
[----:B------:R-:W-:Y:S01]  /*0de0*/  VIADD R29, R29, UR11 ;  /* 0x0000000b1d1d7c36 */ /* 0x000fe20008000000 */
[----:B------:R-:W-:Y:S01]  /*0df0*/  UISETP.GE.U32.AND UP0, UPT, UR6, UR14, UPT ;  /* 0x0000000e0600728c */ /* 0x000fe2000bf06070 */
[----:B------:R-:W-:Y:S01]  /*0e00*/  VIADD R32, R32, -UR11 ;  /* 0x8000000b20207c36 */ /* 0x000fe20008000000 */
[----:B------:R-:W-:Y:S01]  /*0e10*/  UIADD3 UR7, UPT, UPT, UR6, 0x20, URZ ;  /* 0x0000002006077890 */ /* 0x000fe2000fffe0ff */
[----:B------:R-:W-:Y:S01]  /*0e20*/  IADD3 R31, PT, PT, R31, -UR10, RZ ;  /* 0x8000000a1f1f7c10 */ /* 0x000fe2000fffe0ff */
[----:B------:R-:W-:-:S02]  /*0e30*/  UIADD3 UR11, UPT, UPT, -UR11, URZ, URZ ;  /* 0x000000ff0b0b7290 */ /* 0x000fc4000fffe1ff */
[----:B------:R-:W-:-:S03]  /*0e40*/  UIADD3 UR10, UPT, UPT, -UR10, URZ, URZ ;  /* 0x000000ff0a0a7290 */ /* 0x000fc6000fffe1ff */
[----:B------:R-:W-:-:S08]  /*0e50*/  UMOV UR6, UR7 ;  /* 0x0000000700067c82 */ /* 0x000fd00008000000 */
[----:B---3--:R-:W-:Y:S01]  /*0e60*/  HMMA.1688.F16 R16, R10, R21, R16 ;  /* 0x000000150a10723c */ /* 0x008fe20000000010 */
[----:B------:R-:W-:-:S04]  /*0e70*/  IMAD.MOV.U32 R10, RZ, RZ, 0x2 ;  /* 0x00000002ff0a7424 */ /* 0x000fc800078e00ff */
[----:B------:R-:W-:-:S05]  /*0e80*/  IMAD.WIDE.U32 R10, R29, R10, UR4 ;  /* 0x000000041d0a7e25 */ /* 0x000fca000f8e000a */
[----:B------:R-:W-:Y:S01]  /*0e90*/  MOV R10, R10 ;  /* 0x0000000a000a7202 */ /* 0x000fe20000000f00 */
[----:B------:R-:W-:-:S04]  /*0ea0*/  IMAD.U32 R11, RZ, RZ, UR15 ;  /* 0x0000000fff0b7e24 */ /* 0x000fc8000f8e00ff */
[----:B------:R-:W-:-:S05]  /*0eb0*/  IMAD R0, R11, 0x20, R0 ;  /* 0x000000200b007824 */ /* 0x000fca00078e0200 */
[----:B----4-:R-:W-:Y:S01]  /*0ec0*/  HMMA.1688.F16 R16, R12, R22, R16 ;  /* 0x000000160c10723c */ /* 0x010fe20000000010 */
[----:B------:R-:W-:-:S04]  /*0ed0*/  IMAD.MOV.U32 R13, RZ, RZ, 0x2 ;  /* 0x00000002ff0d7424 */ /* 0x000fc800078e00ff */
[----:B------:R-:W-:-:S15]  /*0ee0*/  IMAD.WIDE.U32 R12, R30, R13, UR8 ;  /* 0x000000081e0c7e25 */ /* 0x000fde000f8e000d */
[----:B--2---:R-:W-:Y:S01]  /*0ef0*/  HMMA.1688.F16 R16, R14, R18, R16 ;  /* 0x000000120e10723c */ /* 0x004fe20000000010 */
[----:B------:R-:W-:Y:S02]  /*0f00*/  MOV R18, R12 ;  /* 0x0000000c00127202 */ /* 0x000fe40000000f00 */
[----:B------:R2:W4:Y:S04]  /*0f10*/  LDSM.16.M88.2 R12, [R10] ;  /* 0x000000000a0c783b */ /* 0x0005280000000100 */
[----:B------:R-:W1:-:S12]  /*0f20*/  LDSM.16.MT88 R18, [R18] ;  /* 0x000000001212783b */ /* 0x000e580000004000 */
[----:B-----5:R-:W-:-:S05]  /*0f30*/  IMAD.IADD R19, R16, 0x1, R19 ;  /* 0x0000000110137824 */ /* 0x020fca00078e0213 */
[----:B------:R2:W-:Y:S01]  /*0f40*/  STG.E desc[UR12][R2.64], R19 ;  /* 0x0000001302007986 */ /* 0x0005e2000c10190c */
[----:B-1--4-:R-:W-:Y:S05]  /*0f50*/  BRA.U !UP0, `(.L_x_0) ;  /* 0xfffffff508987547 */ /* 0x012fea000b83ffff */
[----:B------:R-:W-:Y:S05]  /*0f60*/  EXIT ;  /* 0x000000000000794d */ /* 0x000fea0003800000 */
.L_x_1:
[----:B------:R-:W-:-:S00]  /*0f70*/  BRA `(.L_x_1) ;  /* 0xfffffffc00fc7947 */ /* 0x000fc0000383ffff */
[----:B------:R-:W-:-:S00]  /*0f80*/  NOP ;  /* 0x0000000000007918 */ /* 0x000fc00000000000 */
[----:B------:R-:W-:-:S00]  /*0f90*/  NOP ;  /* 0x0000000000007918 */ /* 0x000fc00000000000 */
[----:B------:R-:W-:-:S00]  /*0fa0*/  NOP ;  /* 0x0000000000007918 */ /* 0x000fc00000000000 */
[----:B------:R-:W-:-:S00]  /*0fb0*/  NOP ;  /* 0x0000000000007918 */ /* 0x000fc00000000000 */
[----:B------:R-:W-:-:S00]  /*0fc0*/  NOP ;  /* 0x0000000000007918 */ /* 0x000fc00000000000 */
[----:B------:R-:W-:-:S00]  /*0fd0*/  NOP ;  /* 0x0000000000007918 */ /* 0x000fc00000000000 */
[----:B------:R-:W-:-:S00]  /*0fe0*/  NOP ;  /* 0x0000000000007918 */ /* 0x000fc00000000000 */
[----:B------:R-:W-:-:S00]  /*0ff0*/  NOP ;  /* 0x0000000000007918 */ /* 0x000fc00000000000 */
.L_x_2:


//--------------------- .nv.shared._Z30ada_hgemm_m128n64k32_fp16_sm89P6__halfS0_S0_S0_jjj --------------------------
	.section	.nv.shared._Z30ada_hgemm_m128n64k32_fp16_sm89P6__halfS0_S0_S0_jjj,"aw",@nobits
	.sectionflags	@""
	.align	1024
.nv.shared._Z30ada_hgemm_m128n64k32_fp16_sm89P6__halfS0_S0_S0_jjj:
	.zero		30720


//--------------------- .nv.shared.reserved.0     --------------------------
	.section	.nv.shared.reserved.0,"aw",@nobits
	.weak		__nv_reservedSMEM_offset_0_alias
	.size		__nv_reservedSMEM_offset_0_alias, 0, 64
	.other		__nv_reservedSMEM_offset_0_alias,@"STO_CUDA_RESERVED_SHARED STV_DEFAULT"
__nv_reservedSMEM_offset_0_alias:
	.zero		0
	.zero		64


//--------------------- .nv.constant0._Z30ada_hgemm_m128n64k32_fp16_sm89P6__halfS0_S0_S0_jjj --------------------------
	.section	.nv.constant0._Z30ada_hgemm_m128n64k32_fp16_sm89P6__halfS0_S0_S0_jjj,"a",@progbits
	.sectionflags	@""
	.align	4
.nv.constant0._Z30ada_hgemm_m128n64k32_fp16_sm89P6__halfS0_S0_S0_jjj:
	.zero		940


//--------------------- SYMBOLS --------------------------

	.type		.nv.reservedSmem.offset0,@object
	.size		.nv.reservedSmem.offset0,0x4
	.type		.nv.reservedSmem.cap,@object
	.size		.nv.reservedSmem.cap,0x4
